	.headerflags	@"EF_CUDA_TEXMODE_UNIFIED EF_CUDA_64BIT_ADDRESS EF_CUDA_ACCELERATORS EF_CUDA_SM90 EF_CUDA_VIRTUAL_SM(EF_CUDA_SM90)"
	.elftype	@"ET_EXEC"


//--------------------- .nv.info                  --------------------------
	.section	.nv.info,"",@"SHT_CUDA_INFO"
	.align	4


	//----- nvinfo : EIATTR_REGCOUNT
	.align		4
        /*0000*/ 	.byte	0x04, 0x2f
        /*0002*/ 	.short	(.L_2 - .L_1)
	.align		4
.L_1:
        /*0004*/ 	.word	index@(triton_poi_fused_cat_21)
        /*0008*/ 	.word	0x00000014


	//----- nvinfo : EIATTR_MIN_STACK_SIZE
	.align		4
.L_2:
        /*000c*/ 	.byte	0x04, 0x12
        /*000e*/ 	.short	(.L_4 - .L_3)
	.align		4
.L_3:
        /*0010*/ 	.word	index@(triton_poi_fused_cat_21)
        /*0014*/ 	.word	0x00000000


	//----- nvinfo : EIATTR_FRAME_SIZE
	.align		4
.L_4:
        /*0018*/ 	.byte	0x04, 0x11
        /*001a*/ 	.short	(.L_6 - .L_5)
	.align		4
.L_5:
        /*001c*/ 	.word	index@(triton_poi_fused_cat_21)
        /*0020*/ 	.word	0x00000000


	//----- nvinfo : EIATTR_MIN_STACK_SIZE
	.align		4
.L_6:
        /*0024*/ 	.byte	0x04, 0x12
        /*0026*/ 	.short	(.L_8 - .L_7)
	.align		4
.L_7:
        /*0028*/ 	.word	index@(triton_poi_fused_cat_21)
        /*002c*/ 	.word	0x00000000
.L_8:


//--------------------- .nv.info.triton_poi_fused_cat_21 --------------------------
	.section	.nv.info.triton_poi_fused_cat_21,"",@"SHT_CUDA_INFO"
	.sectionflags	@""
	.align	4


	//----- nvinfo : EIATTR_CUDA_API_VERSION
	.align		4
        /*0000*/ 	.byte	0x04, 0x37
        /*0002*/ 	.short	(.L_10 - .L_9)
.L_9:
        /*0004*/ 	.word	0x0000007c


	//----- nvinfo : EIATTR_KPARAM_INFO
	.align		4
.L_10:
        /*0008*/ 	.byte	0x04, 0x17
        /*000a*/ 	.short	(.L_12 - .L_11)
.L_11:
        /*000c*/ 	.word	0x00000000
        /*0010*/ 	.short	0x0003
        /*0012*/ 	.short	0x0018
        /*0014*/ 	.byte	0x00, 0xf0, 0x11, 0x00


	//----- nvinfo : EIATTR_KPARAM_INFO
	.align		4
.L_12:
        /*0018*/ 	.byte	0x04, 0x17
        /*001a*/ 	.short	(.L_14 - .L_13)
.L_13:
        /*001c*/ 	.word	0x00000000
        /*0020*/ 	.short	0x0002
        /*0022*/ 	.short	0x0010
        /*0024*/ 	.byte	0x00, 0xf4, 0x21, 0x00


	//----- nvinfo : EIATTR_KPARAM_INFO
	.align		4
.L_14:
        /*0028*/ 	.byte	0x04, 0x17
        /*002a*/ 	.short	(.L_16 - .L_15)
.L_15:
        /*002c*/ 	.word	0x00000000
        /*0030*/ 	.short	0x0001
        /*0032*/ 	.short	0x0008
        /*0034*/ 	.byte	0x00, 0xf4, 0x21, 0x00


	//----- nvinfo : EIATTR_KPARAM_INFO
	.align		4
.L_16:
        /*0038*/ 	.byte	0x04, 0x17
        /*003a*/ 	.short	(.L_18 - .L_17)
.L_17:
        /*003c*/ 	.word	0x00000000
        /*0040*/ 	.short	0x0000
        /*0042*/ 	.short	0x0000
        /*0044*/ 	.byte	0x00, 0xf4, 0x21, 0x00


	//----- nvinfo : EIATTR_SPARSE_MMA_MASK
	.align		4
.L_18:
        /*0048*/ 	.byte	0x03, 0x50
        /*004a*/ 	.short	0x0000


	//----- nvinfo : EIATTR_MAXREG_COUNT
	.align		4
        /*004c*/ 	.byte	0x03, 0x1b
        /*004e*/ 	.short	0x00ff


	//----- nvinfo : EIATTR_EXIT_INSTR_OFFSETS
	.align		4
        /*0050*/ 	.byte	0x04, 0x1c
        /*0052*/ 	.short	(.L_20 - .L_19)


	//   ....[0]....
.L_19:
        /*0054*/ 	.word	0x00001110


	//   ....[1]....
        /*0058*/ 	.word	0x00001130


	//----- nvinfo : EIATTR_REQNTID
	.align		4
.L_20:
        /*005c*/ 	.byte	0x04, 0x10
        /*005e*/ 	.short	(.L_22 - .L_21)
.L_21:
        /*0060*/ 	.word	0x00000080
        /*0064*/ 	.word	0x00000001
        /*0068*/ 	.word	0x00000001


	//----- nvinfo : EIATTR_CRS_STACK_SIZE
	.align		4
.L_22:
        /*006c*/ 	.byte	0x04, 0x1e
        /*006e*/ 	.short	(.L_24 - .L_23)
.L_23:
        /*0070*/ 	.word	0x00000000


	//----- nvinfo : EIATTR_CBANK_PARAM_SIZE
	.align		4
.L_24:
        /*0074*/ 	.byte	0x03, 0x19
        /*0076*/ 	.short	0x001c


	//----- nvinfo : EIATTR_PARAM_CBANK
	.align		4
        /*0078*/ 	.byte	0x04, 0x0a
        /*007a*/ 	.short	(.L_26 - .L_25)
	.align		4
.L_25:
        /*007c*/ 	.word	index@(.nv.constant0.triton_poi_fused_cat_21)
        /*0080*/ 	.short	0x0210
        /*0082*/ 	.short	0x001c


	//----- nvinfo : EIATTR_SW_WAR
	.align		4
.L_26:
        /*0084*/ 	.byte	0x04, 0x36
        /*0086*/ 	.short	(.L_28 - .L_27)
.L_27:
        /*0088*/ 	.word	0x00000008
.L_28:


//--------------------- .nv.callgraph             --------------------------
	.section	.nv.callgraph,"",@"SHT_CUDA_CALLGRAPH"
	.align	4
	.sectionentsize	8
	.align		4
        /*0000*/ 	.word	0x00000000
	.align		4
        /*0004*/ 	.word	0xffffffff
	.align		4
        /*0008*/ 	.word	0x00000000
	.align		4
        /*000c*/ 	.word	0xfffffffe
	.align		4
        /*0010*/ 	.word	0x00000000
	.align		4
        /*0014*/ 	.word	0xfffffffd
	.align		4
        /*0018*/ 	.word	0x00000000
	.align		4
        /*001c*/ 	.word	0xfffffffc


//--------------------- .nv.constant4             --------------------------
	.section	.nv.constant4,"a",@progbits
	.align	8
	.align		8
.nv.constant4:
        /*0000*/ 	.dword	_$_str


//--------------------- .text.triton_poi_fused_cat_21 --------------------------
	.section	.text.triton_poi_fused_cat_21,"ax",@progbits
	.align	128
        .global         triton_poi_fused_cat_21
        .type           triton_poi_fused_cat_21,@function
        .size           triton_poi_fused_cat_21,(.L_x_23 - triton_poi_fused_cat_21)
        .other          triton_poi_fused_cat_21,@"STO_CUDA_ENTRY STV_DEFAULT"
triton_poi_fused_cat_21:
.text.triton_poi_fused_cat_21:
[----:B------:R-:W0:Y:S02]  /*0000*/  LDC R1, c[0x0][0x28] ;  /* 0x00000a00ff017b82 */ /* 0x000e240000000800 */
[----:B------:R-:W1:Y:S01]  /*0010*/  S2R R0, SR_TID.X ;  /* 0x0000000000007919 */ /* 0x000e620000002100 */
[----:B------:R-:W2:Y:S01]  /*0020*/  LDC.64 R10, c[0x0][0x210] ;  /* 0x00008400ff0a7b82 */ /* 0x000ea20000000a00 */
[----:B------:R-:W-:Y:S01]  /*0030*/  CS2R R8, SRZ ;  /* 0x0000000000087805 */ /* 0x000fe2000001ff00 */
[----:B------:R-:W-:Y:S01]  /*0040*/  ULDC.64 UR4, c[0x0][0x208] ;  /* 0x0000820000047ab9 */ /* 0x000fe20000000a00 */
[----:B------:R-:W3:Y:S01]  /*0050*/  S2R R3, SR_CTAID.X ;  /* 0x0000000000037919 */ /* 0x000ee20000002500 */
[----:B-1----:R-:W-:-:S04]  /*0060*/  SHF.L.U32 R0, R0, 0x1, RZ ;  /* 0x0000000100007819 */ /* 0x002fc800000006ff */
[----:B------:R-:W-:-:S04]  /*0070*/  LOP3.LUT R0, R0, 0xfe, RZ, 0xc0, !PT ;  /* 0x000000fe00007812 */ /* 0x000fc800078ec0ff */
[----:B---3--:R-:W-:-:S04]  /*0080*/  LEA R4, R3, R0, 0x8 ;  /* 0x0000000003047211 */ /* 0x008fc800078e40ff */
[----:B------:R-:W-:-:S04]  /*0090*/  SHF.R.S32.HI R3, RZ, 0x1f, R4 ;  /* 0x0000001fff037819 */ /* 0x000fc80000011404 */
[----:B------:R-:W-:-:S04]  /*00a0*/  LEA.HI R3, R3, R4, RZ, 0x7 ;  /* 0x0000000403037211 */ /* 0x000fc800078f38ff */
[----:B------:R-:W-:Y:S02]  /*00b0*/  LOP3.LUT R5, R3, 0xffffff80, RZ, 0xc0, !PT ;  /* 0xffffff8003057812 */ /* 0x000fe400078ec0ff */
[----:B------:R-:W-:Y:S02]  /*00c0*/  SHF.R.S32.HI R6, RZ, 0x7, R3 ;  /* 0x00000007ff067819 */ /* 0x000fe40000011403 */
[----:B------:R-:W-:-:S04]  /*00d0*/  IADD3 R5, R4, -R5, RZ ;  /* 0x8000000504057210 */ /* 0x000fc80007ffe0ff */
[----:B------:R-:W-:Y:S02]  /*00e0*/  ISETP.GE.AND P0, PT, R5, 0x40, PT ;  /* 0x000000400500780c */ /* 0x000fe40003f06270 */
[----:B------:R-:W-:Y:S02]  /*00f0*/  LEA R6, R6, R5, 0x6 ;  /* 0x0000000506067211 */ /* 0x000fe400078e30ff */
[----:B------:R-:W-:-:S03]  /*0100*/  ISETP.LT.AND P1, PT, R4, 0x200, !P0 ;  /* 0x000002000400780c */ /* 0x000fc60004721270 */
[----:B--2---:R-:W-:-:S10]  /*0110*/  IMAD.WIDE R10, R6, 0x4, R10 ;  /* 0x00000004060a7825 */ /* 0x004fd400078e020a */
[----:B------:R-:W2:Y:S01]  /*0120*/  @P1 LDG.E.EL.64 R8, desc[UR4][R10.64] ;  /* 0x000000040a081981 */ /* 0x000ea2000c2e1b00 */
[----:B------:R-:W-:Y:S01]  /*0130*/  HFMA2.MMA R15, -RZ, RZ, 1.625, 0 ;  /* 0x3e800000ff0f7435 */ /* 0x000fe200000001ff */
[----:B------:R-:W-:Y:S01]  /*0140*/  BSSY B0, `(.L_x_0) ;  /* 0x000003f000007945 */ /* 0x000fe20003800000 */
[----:B--2---:R-:W-:Y:S02]  /*0150*/  SEL R3, R8, RZ, P1 ;  /* 0x000000ff08037207 */ /* 0x004fe40000800000 */
[----:B------:R-:W-:-:S03]  /*0160*/  SEL R2, R9, RZ, P1 ;  /* 0x000000ff09027207 */ /* 0x000fc60000800000 */
[----:B------:R-:W-:Y:S02]  /*0170*/  FMUL R7, R3, 1.4426950216293334961 ;  /* 0x3fb8aa3b03077820 */ /* 0x000fe40000400000 */
[----:B------:R-:W-:-:S03]  /*0180*/  FMUL R12, R2, 1.4426950216293334961 ;  /* 0x3fb8aa3b020c7820 */ /* 0x000fc60000400000 */
[----:B------:R-:W-:Y:S02]  /*0190*/  FSETP.GEU.AND P1, PT, R7, -126, PT ;  /* 0xc2fc00000700780b */ /* 0x000fe40003f2e000 */
[----:B------:R-:W-:-:S11]  /*01a0*/  FSETP.GEU.AND P2, PT, R12, -126, PT ;  /* 0xc2fc00000c00780b */ /* 0x000fd60003f4e000 */
[----:B------:R-:W-:Y:S02]  /*01b0*/  @!P1 FMUL R7, R7, 0.5 ;  /* 0x3f00000007079820 */ /* 0x000fe40000400000 */
[----:B------:R-:W-:Y:S02]  /*01c0*/  @!P2 FMUL R12, R12, 0.5 ;  /* 0x3f0000000c0ca820 */ /* 0x000fe40000400000 */
[----:B------:R-:W1:Y:S08]  /*01d0*/  MUFU.EX2 R0, R7 ;  /* 0x0000000700007308 */ /* 0x000e700000000800 */
[----:B------:R-:W2:Y:S01]  /*01e0*/  MUFU.EX2 R8, R12 ;  /* 0x0000000c00087308 */ /* 0x000ea20000000800 */
[----:B-1----:R-:W-:Y:S01]  /*01f0*/  @!P1 FMUL R0, R0, R0 ;  /* 0x0000000000009220 */ /* 0x002fe20000400000 */
[----:B------:R-:W-:-:S03]  /*0200*/  FSETP.GT.AND P1, PT, R3, 20, PT ;  /* 0x41a000000300780b */ /* 0x000fc60003f24000 */
[----:B------:R-:W-:Y:S01]  /*0210*/  FADD.FTZ.RZ R9, R0, 1 ;  /* 0x3f80000000097421 */ /* 0x000fe2000001c000 */
[----:B--2---:R-:W-:-:S04]  /*0220*/  @!P2 FMUL R8, R8, R8 ;  /* 0x000000080808a220 */ /* 0x004fc80000400000 */
[----:B------:R-:W-:Y:S02]  /*0230*/  IADD3 R9, R9, -0x3f400000, RZ ;  /* 0xc0c0000009097810 */ /* 0x000fe40007ffe0ff */
[----:B------:R-:W-:Y:S01]  /*0240*/  ISETP.GE.U32.AND P2, PT, R0, 0x7f800000, PT ;  /* 0x7f8000000000780c */ /* 0x000fe20003f46070 */
[C---:B------:R-:W-:Y:S01]  /*0250*/  FADD.FTZ.RZ R10, R8.reuse, 1 ;  /* 0x3f800000080a7421 */ /* 0x040fe2000001c000 */
[----:B------:R-:W-:Y:S02]  /*0260*/  LOP3.LUT R9, R9, 0xff800000, RZ, 0xc0, !PT ;  /* 0xff80000009097812 */ /* 0x000fe400078ec0ff */
[----:B------:R-:W-:Y:S02]  /*0270*/  ISETP.GE.U32.AND P4, PT, R8, 0x7f800000, PT ;  /* 0x7f8000000800780c */ /* 0x000fe40003f86070 */
[----:B------:R-:W-:Y:S02]  /*0280*/  IADD3 R10, R10, -0x3f400000, RZ ;  /* 0xc0c000000a0a7810 */ /* 0x000fe40007ffe0ff */
[----:B------:R-:W-:-:S02]  /*0290*/  IADD3 R7, -R9, 0x40800000, RZ ;  /* 0x4080000009077810 */ /* 0x000fc40007ffe1ff */
[----:B------:R-:W-:Y:S02]  /*02a0*/  LOP3.LUT R11, R10, 0xff800000, RZ, 0xc0, !PT ;  /* 0xff8000000a0b7812 */ /* 0x000fe400078ec0ff */
[----:B------:R-:W-:Y:S01]  /*02b0*/  IADD3 R12, R0, -R9, RZ ;  /* 0x80000009000c7210 */ /* 0x000fe20007ffe0ff */
[-C--:B------:R-:W-:Y:S01]  /*02c0*/  FFMA.FTZ R13, R7, R15.reuse, -1 ;  /* 0xbf800000070d7423 */ /* 0x080fe2000001000f */
[----:B------:R-:W-:Y:S02]  /*02d0*/  IADD3 R14, -R11, 0x40800000, RZ ;  /* 0x408000000b0e7810 */ /* 0x000fe40007ffe1ff */
[----:B------:R-:W-:Y:S01]  /*02e0*/  IADD3 R10, R8, -R11, RZ ;  /* 0x8000000b080a7210 */ /* 0x000fe20007ffe0ff */
[----:B------:R-:W-:Y:S01]  /*02f0*/  FADD R12, R12, R13 ;  /* 0x0000000d0c0c7221 */ /* 0x000fe20000000000 */
[----:B------:R-:W-:Y:S01]  /*0300*/  MOV R7, 0x3d39bf78 ;  /* 0x3d39bf7800077802 */ /* 0x000fe20000000f00 */
[----:B------:R-:W-:Y:S01]  /*0310*/  FFMA.FTZ R15, R14, R15, -1 ;  /* 0xbf8000000e0f7423 */ /* 0x000fe2000001000f */
[----:B------:R-:W-:-:S02]  /*0320*/  I2FP.F32.S32 R11, R11 ;  /* 0x0000000b000b7245 */ /* 0x000fc40000201400 */
[----:B------:R-:W-:Y:S01]  /*0330*/  I2FP.F32.S32 R9, R9 ;  /* 0x0000000900097245 */ /* 0x000fe20000201400 */
[----:B------:R-:W-:Y:S01]  /*0340*/  FADD R10, R10, R15 ;  /* 0x0000000f0a0a7221 */ /* 0x000fe20000000000 */
[-C--:B------:R-:W-:Y:S01]  /*0350*/  FFMA.FTZ R13, R12, -R7.reuse, 0.10546888411045074463 ;  /* 0x3dd800120c0d7423 */ /* 0x080fe20000010807 */
[----:B------:R-:W-:Y:S02]  /*0360*/  FMUL R11, R11, 1.1920928955078125e-07 ;  /* 0x340000000b0b7820 */ /* 0x000fe40000400000 */
[----:B------:R-:W-:Y:S01]  /*0370*/  FFMA.FTZ R15, R10, -R7, 0.10546888411045074463 ;  /* 0x3dd800120a0f7423 */ /* 0x000fe20000010807 */
[----:B------:R-:W-:Y:S01]  /*0380*/  FFMA.FTZ R13, R12, R13, -0.13229703903198242188 ;  /* 0xbe0778e00c0d7423 */ /* 0x000fe2000001000d */
[----:B------:R-:W-:Y:S02]  /*0390*/  FMUL R9, R9, 1.1920928955078125e-07 ;  /* 0x3400000009097820 */ /* 0x000fe40000400000 */
[----:B------:R-:W-:Y:S01]  /*03a0*/  FFMA.FTZ R15, R10, R15, -0.13229703903198242188 ;  /* 0xbe0778e00a0f7423 */ /* 0x000fe2000001000f */
[----:B------:R-:W-:-:S03]  /*03b0*/  FFMA.FTZ R13, R12, R13, 0.14491446316242218018 ;  /* 0x3e1464750c0d7423 */ /* 0x000fc6000001000d */
[----:B------:R-:W-:Y:S01]  /*03c0*/  FFMA.FTZ R15, R10, R15, 0.14491446316242218018 ;  /* 0x3e1464750a0f7423 */ /* 0x000fe2000001000f */
[----:B------:R-:W-:-:S03]  /*03d0*/  FFMA.FTZ R13, R12, R13, -0.16641564667224884033 ;  /* 0xbe2a68dd0c0d7423 */ /* 0x000fc6000001000d */
[----:B------:R-:W-:Y:S01]  /*03e0*/  FFMA.FTZ R15, R10, R15, -0.16641564667224884033 ;  /* 0xbe2a68dd0a0f7423 */ /* 0x000fe2000001000f */
[----:B------:R-:W-:-:S03]  /*03f0*/  FFMA.FTZ R13, R12, R13, 0.19988867640495300293 ;  /* 0x3e4caf9e0c0d7423 */ /* 0x000fc6000001000d */
[----:B------:R-:W-:Y:S01]  /*0400*/  FFMA.FTZ R15, R10, R15, 0.19988867640495300293 ;  /* 0x3e4caf9e0a0f7423 */ /* 0x000fe2000001000f */
[----:B------:R-:W-:-:S03]  /*0410*/  FFMA.FTZ R13, R12, R13, -0.25000196695327758789 ;  /* 0xbe8000420c0d7423 */ /* 0x000fc6000001000d */
[----:B------:R-:W-:Y:S01]  /*0420*/  FFMA.FTZ R15, R10, R15, -0.25000196695327758789 ;  /* 0xbe8000420a0f7423 */ /* 0x000fe2000001000f */
[----:B------:R-:W-:-:S03]  /*0430*/  FFMA.FTZ R13, R12, R13, 0.33333510160446166992 ;  /* 0x3eaaaae60c0d7423 */ /* 0x000fc6000001000d */
[----:B------:R-:W-:Y:S01]  /*0440*/  FFMA.FTZ R15, R10, R15, 0.33333510160446166992 ;  /* 0x3eaaaae60a0f7423 */ /* 0x000fe2000001000f */
[----:B------:R-:W-:-:S03]  /*0450*/  FFMA.FTZ R13, R12, R13, -0.5 ;  /* 0xbf0000000c0d7423 */ /* 0x000fc6000001000d */
[----:B------:R-:W-:Y:S01]  /*0460*/  FFMA.FTZ R15, R10, R15, -0.5 ;  /* 0xbf0000000a0f7423 */ /* 0x000fe2000001000f */
[----:B------:R-:W-:-:S03]  /*0470*/  FMUL R13, R12, R13 ;  /* 0x0000000d0c0d7220 */ /* 0x000fc60000400000 */
[----:B------:R-:W-:Y:S01]  /*0480*/  FMUL R15, R10, R15 ;  /* 0x0000000f0a0f7220 */ /* 0x000fe20000400000 */
[----:B------:R-:W-:-:S03]  /*0490*/  FFMA.FTZ R12, R12, R13, R12 ;  /* 0x0000000d0c0c7223 */ /* 0x000fc6000001000c */
[----:B------:R-:W-:Y:S01]  /*04a0*/  FFMA.FTZ R10, R10, R15, R10 ;  /* 0x0000000f0a0a7223 */ /* 0x000fe2000001000a */
[----:B------:R-:W-:-:S03]  /*04b0*/  FFMA.FTZ R12, R9, 0.69314718246459960938, R12 ;  /* 0x3f317218090c7823 */ /* 0x000fc6000001000c */
[----:B------:R-:W-:Y:S01]  /*04c0*/  FFMA.FTZ R11, R11, 0.69314718246459960938, R10 ;  /* 0x3f3172180b0b7823 */ /* 0x000fe2000001000a */
[----:B------:R-:W-:Y:S06]  /*04d0*/  @!P2 BRA `(.L_x_1) ;  /* 0x000000000014a947 */ /* 0x000fec0003800000 */
[C---:B------:R-:W-:Y:S02]  /*04e0*/  ISETP.GE.AND P2, PT, R0.reuse, -0x407fffff, PT ;  /* 0xbf8000010000780c */ /* 0x040fe40003f46270 */
[----:B------:R-:W-:-:S11]  /*04f0*/  FSETP.NEU.AND P3, PT, R0, RZ, PT ;  /* 0x000000ff0000720b */ /* 0x000fd60003f6d000 */
[----:B------:R-:W-:-:S05]  /*0500*/  @P2 MOV R9, 0x7f800000 ;  /* 0x7f80000000092802 */ /* 0x000fca0000000f00 */
[----:B------:R-:W-:-:S05]  /*0510*/  @P2 FFMA.FTZ R12, R0, R9, +INF ;  /* 0x7f800000000c2423 */ /* 0x000fca0000010009 */
[----:B------:R-:W-:-:S07]  /*0520*/  FSEL R12, R12, -RZ, P3 ;  /* 0x800000ff0c0c7208 */ /* 0x000fce0001800000 */
.L_x_1:
[----:B------:R-:W-:Y:S05]  /*0530*/  BSYNC B0 ;  /* 0x0000000000007941 */ /* 0x000fea0003800000 */
.L_x_0:
[----:B------:R-:W-:Y:S04]  /*0540*/  BSSY B0, `(.L_x_2) ;  /* 0x0000007000007945 */ /* 0x000fe80003800000 */
[----:B------:R-:W-:Y:S05]  /*0550*/  @!P4 BRA `(.L_x_3) ;  /* 0x000000000014c947 */ /* 0x000fea0003800000 */
[C---:B------:R-:W-:Y:S02]  /*0560*/  ISETP.GE.AND P2, PT, R8.reuse, -0x407fffff, PT ;  /* 0xbf8000010800780c */ /* 0x040fe40003f46270 */
[----:B------:R-:W-:-:S11]  /*0570*/  FSETP.NEU.AND P3, PT, R8, RZ, PT ;  /* 0x000000ff0800720b */ /* 0x000fd60003f6d000 */
[----:B------:R-:W-:-:S05]  /*0580*/  @P2 MOV R9, 0x7f800000 ;  /* 0x7f80000000092802 */ /* 0x000fca0000000f00 */
[----:B------:R-:W-:-:S05]  /*0590*/  @P2 FFMA.FTZ R11, R8, R9, +INF ;  /* 0x7f800000080b2423 */ /* 0x000fca0000010009 */
[----:B------:R-:W-:-:S07]  /*05a0*/  FSEL R11, R11, -RZ, P3 ;  /* 0x800000ff0b0b7208 */ /* 0x000fce0001800000 */
.L_x_3:
[----:B------:R-:W-:Y:S05]  /*05b0*/  BSYNC B0 ;  /* 0x0000000000007941 */ /* 0x000fea0003800000 */
.L_x_2:
[----:B------:R-:W-:Y:S01]  /*05c0*/  FSEL R13, R3, R12, P1 ;  /* 0x0000000c030d7208 */ /* 0x000fe20000800000 */
[----:B------:R-:W-:Y:S01]  /*05d0*/  BSSY B0, `(.L_x_4) ;  /* 0x0000018000007945 */ /* 0x000fe20003800000 */
[----:B------:R-:W-:Y:S02]  /*05e0*/  FSETP.GT.AND P2, PT, R2, 20, PT ;  /* 0x41a000000200780b */ /* 0x000fe40003f44000 */
[----:B------:R-:W-:Y:S01]  /*05f0*/  ISETP.GE.AND P1, PT, R4, 0x200, PT ;  /* 0x000002000400780c */ /* 0x000fe20003f26270 */
[----:B------:R-:W-:Y:S01]  /*0600*/  FADD.FTZ R12, |R13|, -RZ ;  /* 0x800000ff0d0c7221 */ /* 0x000fe20000010200 */
[----:B------:R-:W-:-:S04]  /*0610*/  FSEL R9, R2, R11, P2 ;  /* 0x0000000b02097208 */ /* 0x000fc80001000000 */
[----:B------:R-:W-:-:S13]  /*0620*/  FSETP.GE.AND P3, PT, R12, 0.60000002384185791016, PT ;  /* 0x3f19999a0c00780b */ /* 0x000fda0003f66000 */
[----:B------:R-:W-:Y:S05]  /*0630*/  @!P3 BRA `(.L_x_5) ;  /* 0x000000000028b947 */ /* 0x000fea0003800000 */
[C---:B------:R-:W-:Y:S01]  /*0640*/  FMUL R0, R12.reuse, 2.8853900432586669922 ;  /* 0x4038aa3b0c007820 */ /* 0x040fe20000400000 */
[----:B------:R-:W-:Y:S01]  /*0650*/  HFMA2.MMA R11, -RZ, RZ, 1.875, 0 ;  /* 0x3f800000ff0b7435 */ /* 0x000fe200000001ff */
[----:B------:R-:W-:-:S04]  /*0660*/  FSETP.GE.AND P2, PT, R12, 9.010913848876953125, PT ;  /* 0x41102cb40c00780b */ /* 0x000fc80003f46000 */
[----:B------:R-:W1:Y:S02]  /*0670*/  MUFU.EX2 R0, R0 ;  /* 0x0000000000007308 */ /* 0x000e640000000800 */
[----:B-1----:R-:W-:-:S06]  /*0680*/  FADD R10, R0, 1 ;  /* 0x3f800000000a7421 */ /* 0x002fcc0000000000 */
[----:B------:R-:W1:Y:S02]  /*0690*/  MUFU.RCP R10, R10 ;  /* 0x0000000a000a7308 */ /* 0x000e640000001000 */
[----:B-1----:R-:W-:-:S05]  /*06a0*/  FFMA.FTZ R8, R10, -2, R11 ;  /* 0xc00000000a087823 */ /* 0x002fca000001000b */
[----:B------:R-:W-:-:S04]  /*06b0*/  FSEL R8, R8, 1, !P2 ;  /* 0x3f80000008087808 */ /* 0x000fc80005000000 */
[----:B------:R-:W-:Y:S01]  /*06c0*/  LOP3.LUT R8, R8, 0x80000000, R13, 0xf8, !PT ;  /* 0x8000000008087812 */ /* 0x000fe200078ef80d */
[----:B------:R-:W-:Y:S06]  /*06d0*/  BRA `(.L_x_6) ;  /* 0x00000000001c7947 */ /* 0x000fec0003800000 */
.L_x_5:
[----:B------:R-:W-:Y:S01]  /*06e0*/  MOV R0, 0x3c80f082 ;  /* 0x3c80f08200007802 */ /* 0x000fe20000000f00 */
[----:B------:R-:W-:-:S04]  /*06f0*/  FMUL R11, R13, R13 ;  /* 0x0000000d0d0b7220 */ /* 0x000fc80000400000 */
[----:B------:R-:W-:-:S04]  /*0700*/  FFMA.FTZ R0, R11, R0, -0.052303962409496307373 ;  /* 0xbd563cae0b007423 */ /* 0x000fc80000010000 */
[----:B------:R-:W-:-:S04]  /*0710*/  FFMA.FTZ R0, R11, R0, 0.1331529766321182251 ;  /* 0x3e0859410b007423 */ /* 0x000fc80000010000 */
[----:B------:R-:W-:-:S04]  /*0720*/  FFMA.FTZ R0, R11, R0, -0.33332768082618713379 ;  /* 0xbeaaa9ed0b007423 */ /* 0x000fc80000010000 */
[----:B------:R-:W-:-:S04]  /*0730*/  FFMA.FTZ R0, R11, R0, RZ ;  /* 0x000000000b007223 */ /* 0x000fc800000100ff */
[----:B------:R-:W-:-:S07]  /*0740*/  FFMA.FTZ R8, R13, R0, R13 ;  /* 0x000000000d087223 */ /* 0x000fce000001000d */
.L_x_6:
[----:B------:R-:W-:Y:S05]  /*0750*/  BSYNC B0 ;  /* 0x0000000000007941 */ /* 0x000fea0003800000 */
.L_x_4:
[----:B------:R-:W-:Y:S01]  /*0760*/  FADD.FTZ R12, |R9|, -RZ ;  /* 0x800000ff090c7221 */ /* 0x000fe20000010200 */
[----:B------:R-:W-:Y:S01]  /*0770*/  BSSY B0, `(.L_x_7) ;  /* 0x0000015000007945 */ /* 0x000fe20003800000 */
[----:B------:R-:W-:-:S03]  /*0780*/  SHF.R.S32.HI R13, RZ, 0x1f, R6 ;  /* 0x0000001fff0d7819 */ /* 0x000fc60000011406 */
        /* <DEDUP_REMOVED lines=12> */
.L_x_8:
[----:B------:R-:W-:Y:S01]  /*0850*/  MOV R0, 0x3c80f082 ;  /* 0x3c80f08200007802 */ /* 0x000fe20000000f00 */
[----:B------:R-:W-:-:S04]  /*0860*/  FMUL R11, R9, R9 ;  /* 0x00000009090b7220 */ /* 0x000fc80000400000 */
[----:B------:R-:W-:-:S04]  /*0870*/  FFMA.FTZ R0, R11, R0, -0.052303962409496307373 ;  /* 0xbd563cae0b007423 */ /* 0x000fc80000010000 */
[----:B------:R-:W-:-:S04]  /*0880*/  FFMA.FTZ R0, R11, R0, 0.1331529766321182251 ;  /* 0x3e0859410b007423 */ /* 0x000fc80000010000 */
[----:B------:R-:W-:-:S04]  /*0890*/  FFMA.FTZ R0, R11, R0, -0.33332768082618713379 ;  /* 0xbeaaa9ed0b007423 */ /* 0x000fc80000010000 */
[----:B------:R-:W-:-:S04]  /*08a0*/  FFMA.FTZ R0, R11, R0, RZ ;  /* 0x000000000b007223 */ /* 0x000fc800000100ff */
[----:B------:R-:W-:-:S07]  /*08b0*/  FFMA.FTZ R9, R9, R0, R9 ;  /* 0x0000000009097223 */ /* 0x000fce0000010009 */
.L_x_9:
[----:B------:R-:W-:Y:S05]  /*08c0*/  BSYNC B0 ;  /* 0x0000000000007941 */ /* 0x000fea0003800000 */
.L_x_7:
[----:B------:R-:W-:Y:S01]  /*08d0*/  ISETP.GT.AND P2, PT, R5, 0x3f, !P1 ;  /* 0x0000003f0500780c */ /* 0x000fe20004f44270 */
[----:B------:R-:W-:Y:S01]  /*08e0*/  ULDC.64 UR6, c[0x0][0x218] ;  /* 0x0000860000067ab9 */ /* 0x000fe20000000a00 */
[----:B------:R-:W-:Y:S01]  /*08f0*/  BSSY B0, `(.L_x_10) ;  /* 0x0000006000007945 */ /* 0x000fe20003800000 */
[----:B------:R-:W-:-:S04]  /*0900*/  LEA R10, P3, R6, UR6, 0x2 ;  /* 0x00000006060a7c11 */ /* 0x000fc8000f8610ff */
[----:B------:R-:W-:Y:S02]  /*0910*/  LEA.HI.X R11, R6, UR7, R13, 0x2, P3 ;  /* 0x00000007060b7c11 */ /* 0x000fe400098f140d */
[----:B------:R-:W-:-:S04]  /*0920*/  CS2R R12, SRZ ;  /* 0x00000000000c7805 */ /* 0x000fc8000001ff00 */
[----:B------:R-:W-:Y:S05]  /*0930*/  @!P2 BRA `(.L_x_11) ;  /* 0x000000000004a947 */ /* 0x000fea0003800000 */
[----:B------:R1:W5:Y:S02]  /*0940*/  LDG.E.EL.64 R12, desc[UR4][R10.64+-0x100] ;  /* 0xffff00040a0c7981 */ /* 0x000364000c2e1b00 */
.L_x_11:
[----:B------:R-:W-:Y:S05]  /*0950*/  BSYNC B0 ;  /* 0x0000000000007941 */ /* 0x000fea0003800000 */
.L_x_10:
[----:B-----5:R-:W-:Y:S01]  /*0960*/  SEL R5, R12, RZ, P2 ;  /* 0x000000ff0c057207 */ /* 0x020fe20001000000 */
[----:B------:R-:W-:Y:S01]  /*0970*/  BSSY B0, `(.L_x_12) ;  /* 0x000003e000007945 */ /* 0x000fe20003800000 */
[----:B------:R-:W-:-:S03]  /*0980*/  SEL R6, R13, RZ, P2 ;  /* 0x000000ff0d067207 */ /* 0x000fc60001000000 */
[----:B------:R-:W-:Y:S02]  /*0990*/  FMUL R12, R5, 1.4426950216293334961 ;  /* 0x3fb8aa3b050c7820 */ /* 0x000fe40000400000 */
[----:B------:R-:W-:-:S03]  /*09a0*/  FMUL R14, R6, 1.4426950216293334961 ;  /* 0x3fb8aa3b060e7820 */ /* 0x000fc60000400000 */
[----:B------:R-:W-:Y:S02]  /*09b0*/  FSETP.GEU.AND P2, PT, R12, -126, PT ;  /* 0xc2fc00000c00780b */ /* 0x000fe40003f4e000 */
[----:B------:R-:W-:-:S11]  /*09c0*/  FSETP.GEU.AND P3, PT, R14, -126, PT ;  /* 0xc2fc00000e00780b */ /* 0x000fd60003f6e000 */
[----:B------:R-:W-:Y:S02]  /*09d0*/  @!P2 FMUL R12, R12, 0.5 ;  /* 0x3f0000000c0ca820 */ /* 0x000fe40000400000 */
[----:B------:R-:W-:Y:S02]  /*09e0*/  @!P3 FMUL R14, R14, 0.5 ;  /* 0x3f0000000e0eb820 */ /* 0x000fe40000400000 */
[----:B------:R-:W2:Y:S08]  /*09f0*/  MUFU.EX2 R0, R12 ;  /* 0x0000000c00007308 */ /* 0x000eb00000000800 */
[----:B-1----:R-:W1:Y:S01]  /*0a00*/  MUFU.EX2 R11, R14 ;  /* 0x0000000e000b7308 */ /* 0x002e620000000800 */
[----:B--2---:R-:W-:Y:S01]  /*0a10*/  @!P2 FMUL R0, R0, R0 ;  /* 0x000000000000a220 */ /* 0x004fe20000400000 */
[----:B------:R-:W-:-:S03]  /*0a20*/  FSETP.GT.AND P2, PT, R5, 20, PT ;  /* 0x41a000000500780b */ /* 0x000fc60003f44000 */
[C---:B------:R-:W-:Y:S01]  /*0a30*/  FADD.FTZ.RZ R10, R0.reuse, 1 ;  /* 0x3f800000000a7421 */ /* 0x040fe2000001c000 */
[----:B------:R-:W-:Y:S01]  /*0a40*/  ISETP.GE.U32.AND P4, PT, R0, 0x7f800000, PT ;  /* 0x7f8000000000780c */ /* 0x000fe20003f86070 */
[----:B-1----:R-:W-:-:S03]  /*0a50*/  @!P3 FMUL R11, R11, R11 ;  /* 0x0000000b0b0bb220 */ /* 0x002fc60000400000 */
[----:B------:R-:W-:Y:S01]  /*0a60*/  IADD3 R10, R10, -0x3f400000, RZ ;  /* 0xc0c000000a0a7810 */ /* 0x000fe20007ffe0ff */
[----:B------:R-:W-:-:S03]  /*0a70*/  FADD.FTZ.RZ R15, R11, 1 ;  /* 0x3f8000000b0f7421 */ /* 0x000fc6000001c000 */
[----:B------:R-:W-:Y:S01]  /*0a80*/  LOP3.LUT R13, R10, 0xff800000, RZ, 0xc0, !PT ;  /* 0xff8000000a0d7812 */ /* 0x000fe200078ec0ff */
[----:B------:R-:W-:Y:S01]  /*0a90*/  HFMA2.MMA R10, -RZ, RZ, 1.875, 0 ;  /* 0x3f800000ff0a7435 */ /* 0x000fe200000001ff */
[----:B------:R-:W-:Y:S02]  /*0aa0*/  ISETP.GE.U32.AND P3, PT, R11, 0x7f800000, PT ;  /* 0x7f8000000b00780c */ /* 0x000fe40003f66070 */
[----:B------:R-:W-:Y:S02]  /*0ab0*/  IADD3 R16, R15, -0x3f400000, RZ ;  /* 0xc0c000000f107810 */ /* 0x000fe40007ffe0ff */
[----:B------:R-:W-:Y:S02]  /*0ac0*/  IADD3 R15, -R13, 0x40800000, RZ ;  /* 0x408000000d0f7810 */ /* 0x000fe40007ffe1ff */
[----:B------:R-:W-:Y:S02]  /*0ad0*/  LOP3.LUT R12, R16, 0xff800000, RZ, 0xc0, !PT ;  /* 0xff800000100c7812 */ /* 0x000fe400078ec0ff */
[----:B------:R-:W-:Y:S01]  /*0ae0*/  IADD3 R16, R0, -R13, RZ ;  /* 0x8000000d00107210 */ /* 0x000fe20007ffe0ff */
[----:B------:R-:W-:Y:S01]  /*0af0*/  FFMA.FTZ R15, R15, 0.25, -R10 ;  /* 0x3e8000000f0f7823 */ /* 0x000fe2000001080a */
[----:B------:R-:W-:-:S02]  /*0b00*/  IADD3 R17, -R12, 0x40800000, RZ ;  /* 0x408000000c117810 */ /* 0x000fc40007ffe1ff */
[----:B------:R-:W-:Y:S01]  /*0b10*/  IADD3 R14, R11, -R12, RZ ;  /* 0x8000000c0b0e7210 */ /* 0x000fe20007ffe0ff */
[----:B------:R-:W-:Y:S01]  /*0b20*/  FADD R16, R16, R15 ;  /* 0x0000000f10107221 */ /* 0x000fe20000000000 */
[----:B------:R-:W-:Y:S01]  /*0b30*/  I2FP.F32.S32 R12, R12 ;  /* 0x0000000c000c7245 */ /* 0x000fe20000201400 */
[----:B------:R-:W-:Y:S01]  /*0b40*/  FFMA.FTZ R17, R17, 0.25, -R10 ;  /* 0x3e80000011117823 */ /* 0x000fe2000001080a */
[----:B------:R-:W-:Y:S01]  /*0b50*/  I2FP.F32.S32 R13, R13 ;  /* 0x0000000d000d7245 */ /* 0x000fe20000201400 */
[----:B------:R-:W-:Y:S02]  /*0b60*/  FFMA.FTZ R15, R16, -R7, 0.10546888411045074463 ;  /* 0x3dd80012100f7423 */ /* 0x000fe40000010807 */
[----:B------:R-:W-:Y:S01]  /*0b70*/  FADD R14, R14, R17 ;  /* 0x000000110e0e7221 */ /* 0x000fe20000000000 */
[----:B------:R-:W-:Y:S01]  /*0b80*/  FMUL R12, R12, 1.1920928955078125e-07 ;  /* 0x340000000c0c7820 */ /* 0x000fe20000400000 */
[----:B------:R-:W-:Y:S01]  /*0b90*/  FFMA.FTZ R15, R16, R15, -0.13229703903198242188 ;  /* 0xbe0778e0100f7423 */ /* 0x000fe2000001000f */
[----:B------:R-:W-:Y:S01]  /*0ba0*/  FMUL R13, R13, 1.1920928955078125e-07 ;  /* 0x340000000d0d7820 */ /* 0x000fe20000400000 */
[----:B------:R-:W-:-:S02]  /*0bb0*/  FFMA.FTZ R7, R14, -R7, 0.10546888411045074463 ;  /* 0x3dd800120e077423 */ /* 0x000fc40000010807 */
[----:B------:R-:W-:Y:S02]  /*0bc0*/  FFMA.FTZ R15, R16, R15, 0.14491446316242218018 ;  /* 0x3e146475100f7423 */ /* 0x000fe4000001000f */
[----:B------:R-:W-:Y:S02]  /*0bd0*/  FFMA.FTZ R7, R14, R7, -0.13229703903198242188 ;  /* 0xbe0778e00e077423 */ /* 0x000fe40000010007 */
[----:B------:R-:W-:Y:S02]  /*0be0*/  FFMA.FTZ R15, R16, R15, -0.16641564667224884033 ;  /* 0xbe2a68dd100f7423 */ /* 0x000fe4000001000f */
[----:B------:R-:W-:Y:S02]  /*0bf0*/  FFMA.FTZ R7, R14, R7, 0.14491446316242218018 ;  /* 0x3e1464750e077423 */ /* 0x000fe40000010007 */
[----:B------:R-:W-:Y:S02]  /*0c00*/  FFMA.FTZ R15, R16, R15, 0.19988867640495300293 ;  /* 0x3e4caf9e100f7423 */ /* 0x000fe4000001000f */
[----:B------:R-:W-:-:S02]  /*0c10*/  FFMA.FTZ R7, R14, R7, -0.16641564667224884033 ;  /* 0xbe2a68dd0e077423 */ /* 0x000fc40000010007 */
[----:B------:R-:W-:Y:S02]  /*0c20*/  FFMA.FTZ R15, R16, R15, -0.25000196695327758789 ;  /* 0xbe800042100f7423 */ /* 0x000fe4000001000f */
[----:B------:R-:W-:Y:S02]  /*0c30*/  FFMA.FTZ R7, R14, R7, 0.19988867640495300293 ;  /* 0x3e4caf9e0e077423 */ /* 0x000fe40000010007 */
[----:B------:R-:W-:Y:S02]  /*0c40*/  FFMA.FTZ R15, R16, R15, 0.33333510160446166992 ;  /* 0x3eaaaae6100f7423 */ /* 0x000fe4000001000f */
[----:B------:R-:W-:Y:S02]  /*0c50*/  FFMA.FTZ R7, R14, R7, -0.25000196695327758789 ;  /* 0xbe8000420e077423 */ /* 0x000fe40000010007 */
[----:B------:R-:W-:Y:S02]  /*0c60*/  FFMA.FTZ R15, R16, R15, -0.5 ;  /* 0xbf000000100f7423 */ /* 0x000fe4000001000f */
[----:B------:R-:W-:-:S02]  /*0c70*/  FFMA.FTZ R7, R14, R7, 0.33333510160446166992 ;  /* 0x3eaaaae60e077423 */ /* 0x000fc40000010007 */
[----:B------:R-:W-:Y:S02]  /*0c80*/  FMUL R15, R16, R15 ;  /* 0x0000000f100f7220 */ /* 0x000fe40000400000 */
[----:B------:R-:W-:Y:S02]  /*0c90*/  FFMA.FTZ R7, R14, R7, -0.5 ;  /* 0xbf0000000e077423 */ /* 0x000fe40000010007 */
[----:B------:R-:W-:Y:S02]  /*0ca0*/  FFMA.FTZ R16, R16, R15, R16 ;  /* 0x0000000f10107223 */ /* 0x000fe40000010010 */
[C---:B------:R-:W-:Y:S02]  /*0cb0*/  FMUL R7, R14.reuse, R7 ;  /* 0x000000070e077220 */ /* 0x040fe40000400000 */
[----:B------:R-:W-:Y:S02]  /*0cc0*/  FFMA.FTZ R16, R13, 0.69314718246459960938, R16 ;  /* 0x3f3172180d107823 */ /* 0x000fe40000010010 */
[----:B------:R-:W-:-:S04]  /*0cd0*/  FFMA.FTZ R7, R14, R7, R14 ;  /* 0x000000070e077223 */ /* 0x000fc8000001000e */
[----:B------:R-:W-:Y:S01]  /*0ce0*/  FFMA.FTZ R7, R12, 0.69314718246459960938, R7 ;  /* 0x3f3172180c077823 */ /* 0x000fe20000010007 */
[----:B------:R-:W-:Y:S06]  /*0cf0*/  @!P4 BRA `(.L_x_13) ;  /* 0x000000000014c947 */ /* 0x000fec0003800000 */
[C---:B------:R-:W-:Y:S02]  /*0d00*/  ISETP.GE.AND P4, PT, R0.reuse, -0x407fffff, PT ;  /* 0xbf8000010000780c */ /* 0x040fe40003f86270 */
[----:B------:R-:W-:-:S11]  /*0d10*/  FSETP.NEU.AND P5, PT, R0, RZ, PT ;  /* 0x000000ff0000720b */ /* 0x000fd60003fad000 */
[----:B------:R-:W-:-:S05]  /*0d20*/  @P4 MOV R13, 0x7f800000 ;  /* 0x7f800000000d4802 */ /* 0x000fca0000000f00 */
[----:B------:R-:W-:-:S05]  /*0d30*/  @P4 FFMA.FTZ R16, R0, R13, +INF ;  /* 0x7f80000000104423 */ /* 0x000fca000001000d */
[----:B------:R-:W-:-:S07]  /*0d40*/  FSEL R16, R16, -RZ, P5 ;  /* 0x800000ff10107208 */ /* 0x000fce0002800000 */
.L_x_13:
[----:B------:R-:W-:Y:S05]  /*0d50*/  BSYNC B0 ;  /* 0x0000000000007941 */ /* 0x000fea0003800000 */
.L_x_12:
[----:B------:R-:W-:Y:S04]  /*0d60*/  BSSY B0, `(.L_x_14) ;  /* 0x0000007000007945 */ /* 0x000fe80003800000 */
[----:B------:R-:W-:Y:S05]  /*0d70*/  @!P3 BRA `(.L_x_15) ;  /* 0x000000000014b947 */ /* 0x000fea0003800000 */
[C---:B------:R-:W-:Y:S02]  /*0d80*/  ISETP.GE.AND P3, PT, R11.reuse, -0x407fffff, PT ;  /* 0xbf8000010b00780c */ /* 0x040fe40003f66270 */
[----:B------:R-:W-:-:S11]  /*0d90*/  FSETP.NEU.AND P4, PT, R11, RZ, PT ;  /* 0x000000ff0b00720b */ /* 0x000fd60003f8d000 */
[----:B------:R-:W-:-:S05]  /*0da0*/  @P3 MOV R0, 0x7f800000 ;  /* 0x7f80000000003802 */ /* 0x000fca0000000f00 */
[----:B------:R-:W-:-:S05]  /*0db0*/  @P3 FFMA.FTZ R7, R11, R0, +INF ;  /* 0x7f8000000b073423 */ /* 0x000fca0000010000 */
[----:B------:R-:W-:-:S07]  /*0dc0*/  FSEL R7, R7, -RZ, P4 ;  /* 0x800000ff07077208 */ /* 0x000fce0002000000 */
.L_x_15:
[----:B------:R-:W-:Y:S05]  /*0dd0*/  BSYNC B0 ;  /* 0x0000000000007941 */ /* 0x000fea0003800000 */
.L_x_14:
[----:B------:R-:W-:Y:S01]  /*0de0*/  FSEL R13, R5, R16, P2 ;  /* 0x00000010050d7208 */ /* 0x000fe20001000000 */
[----:B------:R-:W-:Y:S01]  /*0df0*/  BSSY B0, `(.L_x_16) ;  /* 0x0000016000007945 */ /* 0x000fe20003800000 */
[----:B------:R-:W-:-:S03]  /*0e00*/  FSETP.GT.AND P2, PT, R6, 20, PT ;  /* 0x41a000000600780b */ /* 0x000fc60003f44000 */
[----:B------:R-:W-:Y:S01]  /*0e10*/  FADD.FTZ R14, |R13|, -RZ ;  /* 0x800000ff0d0e7221 */ /* 0x000fe20000010200 */
[----:B------:R-:W-:-:S04]  /*0e20*/  FSEL R7, R6, R7, P2 ;  /* 0x0000000706077208 */ /* 0x000fc80001000000 */
[----:B------:R-:W-:-:S13]  /*0e30*/  FSETP.GE.AND P3, PT, R14, 0.60000002384185791016, PT ;  /* 0x3f19999a0e00780b */ /* 0x000fda0003f66000 */
[----:B------:R-:W-:Y:S05]  /*0e40*/  @!P3 BRA `(.L_x_17) ;  /* 0x000000000024b947 */ /* 0x000fea0003800000 */
[C---:B------:R-:W-:Y:S01]  /*0e50*/  FMUL R0, R14.reuse, 2.8853900432586669922 ;  /* 0x4038aa3b0e007820 */ /* 0x040fe20000400000 */
[----:B------:R-:W-:-:S05]  /*0e60*/  FSETP.GE.AND P2, PT, R14, 9.010913848876953125, PT ;  /* 0x41102cb40e00780b */ /* 0x000fca0003f46000 */
[----:B------:R-:W1:Y:S02]  /*0e70*/  MUFU.EX2 R0, R0 ;  /* 0x0000000000007308 */ /* 0x000e640000000800 */
[----:B-1----:R-:W-:-:S06]  /*0e80*/  FADD R11, R0, 1 ;  /* 0x3f800000000b7421 */ /* 0x002fcc0000000000 */
[----:B------:R-:W1:Y:S02]  /*0e90*/  MUFU.RCP R11, R11 ;  /* 0x0000000b000b7308 */ /* 0x000e640000001000 */
[----:B-1----:R-:W-:-:S05]  /*0ea0*/  FFMA.FTZ R12, R11, -2, R10 ;  /* 0xc00000000b0c7823 */ /* 0x002fca000001000a */
[----:B------:R-:W-:-:S04]  /*0eb0*/  FSEL R12, R12, 1, !P2 ;  /* 0x3f8000000c0c7808 */ /* 0x000fc80005000000 */
[----:B------:R-:W-:Y:S01]  /*0ec0*/  LOP3.LUT R12, R12, 0x80000000, R13, 0xf8, !PT ;  /* 0x800000000c0c7812 */ /* 0x000fe200078ef80d */
[----:B------:R-:W-:Y:S06]  /*0ed0*/  BRA `(.L_x_18) ;  /* 0x00000000001c7947 */ /* 0x000fec0003800000 */
.L_x_17:
[----:B------:R-:W-:Y:S01]  /*0ee0*/  HFMA2.MMA R0, -RZ, RZ, 1.125, -9232 ;  /* 0x3c80f082ff007435 */ /* 0x000fe200000001ff */
[----:B------:R-:W-:-:S09]  /*0ef0*/  FMUL R11, R13, R13 ;  /* 0x0000000d0d0b7220 */ /* 0x000fd20000400000 */
[----:B------:R-:W-:-:S04]  /*0f00*/  FFMA.FTZ R0, R11, R0, -0.052303962409496307373 ;  /* 0xbd563cae0b007423 */ /* 0x000fc80000010000 */
[----:B------:R-:W-:-:S04]  /*0f10*/  FFMA.FTZ R0, R11, R0, 0.1331529766321182251 ;  /* 0x3e0859410b007423 */ /* 0x000fc80000010000 */
[----:B------:R-:W-:-:S04]  /*0f20*/  FFMA.FTZ R0, R11, R0, -0.33332768082618713379 ;  /* 0xbeaaa9ed0b007423 */ /* 0x000fc80000010000 */
[----:B------:R-:W-:-:S04]  /*0f30*/  FFMA.FTZ R0, R11, R0, RZ ;  /* 0x000000000b007223 */ /* 0x000fc800000100ff */
[----:B------:R-:W-:-:S07]  /*0f40*/  FFMA.FTZ R12, R13, R0, R13 ;  /* 0x000000000d0c7223 */ /* 0x000fce000001000d */
.L_x_18:
[----:B------:R-:W-:Y:S05]  /*0f50*/  BSYNC B0 ;  /* 0x0000000000007941 */ /* 0x000fea0003800000 */
.L_x_16:
[----:B------:R-:W-:Y:S01]  /*0f60*/  FADD.FTZ R13, |R7|, -RZ ;  /* 0x800000ff070d7221 */ /* 0x000fe20000010200 */
[----:B------:R-:W-:Y:S04]  /*0f70*/  BSSY B0, `(.L_x_19) ;  /* 0x0000013000007945 */ /* 0x000fe80003800000 */
        /* <DEDUP_REMOVED lines=11> */
.L_x_20:
[----:B------:R-:W-:Y:S01]  /*1030*/  MOV R0, 0x3c80f082 ;  /* 0x3c80f08200007802 */ /* 0x000fe20000000f00 */
[----:B------:R-:W-:-:S04]  /*1040*/  FMUL R11, R7, R7 ;  /* 0x00000007070b7220 */ /* 0x000fc80000400000 */
[----:B------:R-:W-:-:S04]  /*1050*/  FFMA.FTZ R0, R11, R0, -0.052303962409496307373 ;  /* 0xbd563cae0b007423 */ /* 0x000fc80000010000 */
[----:B------:R-:W-:-:S04]  /*1060*/  FFMA.FTZ R0, R11, R0, 0.1331529766321182251 ;  /* 0x3e0859410b007423 */ /* 0x000fc80000010000 */
[----:B------:R-:W-:-:S04]  /*1070*/  FFMA.FTZ R0, R11, R0, -0.33332768082618713379 ;  /* 0xbeaaa9ed0b007423 */ /* 0x000fc80000010000 */
[----:B------:R-:W-:-:S04]  /*1080*/  FFMA.FTZ R0, R11, R0, RZ ;  /* 0x000000000b007223 */ /* 0x000fc800000100ff */
[----:B------:R-:W-:-:S07]  /*1090*/  FFMA.FTZ R7, R7, R0, R7 ;  /* 0x0000000007077223 */ /* 0x000fce0000010007 */
.L_x_21:
[----:B------:R-:W-:Y:S05]  /*10a0*/  BSYNC B0 ;  /* 0x0000000000007941 */ /* 0x000fea0003800000 */
.L_x_19:
[----:B------:R-:W1:Y:S01]  /*10b0*/  LDC.64 R10, c[0x0][0x220] ;  /* 0x00008800ff0a7b82 */ /* 0x000e620000000a00 */
[----:B------:R-:W-:Y:S01]  /*10c0*/  FMUL R8, R3, R8 ;  /* 0x0000000803087220 */ /* 0x000fe20000400000 */
[----:B------:R-:W-:Y:S01]  /*10d0*/  FMUL R9, R2, R9 ;  /* 0x0000000902097220 */ /* 0x000fe20000400000 */
[----:B------:R-:W-:Y:S01]  /*10e0*/  @P0 FMUL R8, R5, R12 ;  /* 0x0000000c05080220 */ /* 0x000fe20000400000 */
[----:B------:R-:W-:Y:S01]  /*10f0*/  @P0 FMUL R9, R6, R7 ;  /* 0x0000000706090220 */ /* 0x000fe20000400000 */
[----:B-1----:R-:W-:Y:S01]  /*1100*/  IMAD.WIDE R2, R4, 0x4, R10 ;  /* 0x0000000404027825 */ /* 0x002fe200078e020a */
[----:B------:R-:W-:Y:S06]  /*1110*/  @P1 EXIT ;  /* 0x000000000000194d */ /* 0x000fec0003800000 */
[----:B------:R-:W-:Y:S01]  /*1120*/  STG.E.64 desc[UR4][R2.64], R8 ;  /* 0x0000000802007986 */ /* 0x000fe2000c101b04 */
[----:B------:R-:W-:Y:S05]  /*1130*/  EXIT ;  /* 0x000000000000794d */ /* 0x000fea0003800000 */
.L_x_22:
[----:B------:R-:W-:-:S00]  /*1140*/  BRA `(.L_x_22) ;  /* 0xfffffffc00fc7947 */ /* 0x000fc0000383ffff */
[----:B------:R-:W-:-:S00]  /*1150*/  NOP ;  /* 0x0000000000007918 */ /* 0x000fc00000000000 */
        /* <DEDUP_REMOVED lines=10> */
.L_x_23:


//--------------------- .nv.global.init           --------------------------
	.section	.nv.global.init,"aw",@progbits
.nv.global.init:
	.type		_$_str,@object
	.size		_$_str,(.L_0 - _$_str)
_$_str:
        /*0000*/ 	.byte	0x5f, 0x5f, 0x43, 0x55, 0x44, 0x41, 0x5f, 0x46, 0x54, 0x5a, 0x00
.L_0:


//--------------------- .nv.constant0.triton_poi_fused_cat_21 --------------------------
	.section	.nv.constant0.triton_poi_fused_cat_21,"a",@progbits
	.sectionflags	@""
	.align	4
.nv.constant0.triton_poi_fused_cat_21:
	.zero		556
